	.headerflags	@"EF_CUDA_TEXMODE_UNIFIED EF_CUDA_64BIT_ADDRESS EF_CUDA_ACCELERATORS EF_CUDA_SM90 EF_CUDA_VIRTUAL_SM(EF_CUDA_SM90)"
	.elftype	@"ET_EXEC"


//--------------------- .nv.info                  --------------------------
	.section	.nv.info,"",@"SHT_CUDA_INFO"
	.align	4


	//----- nvinfo : EIATTR_REGCOUNT
	.align		4
        /*0000*/ 	.byte	0x04, 0x2f
        /*0002*/ 	.short	(.L_3 - .L_2)
	.align		4
.L_2:
        /*0004*/ 	.word	index@(triton_poi_fused__native_batch_norm_legit_no_training_hardtanh_14)
        /*0008*/ 	.word	0x00000010


	//----- nvinfo : EIATTR_MIN_STACK_SIZE
	.align		4
.L_3:
        /*000c*/ 	.byte	0x04, 0x12
        /*000e*/ 	.short	(.L_5 - .L_4)
	.align		4
.L_4:
        /*0010*/ 	.word	index@(triton_poi_fused__native_batch_norm_legit_no_training_hardtanh_14)
        /*0014*/ 	.word	0x00000000


	//----- nvinfo : EIATTR_FRAME_SIZE
	.align		4
.L_5:
        /*0018*/ 	.byte	0x04, 0x11
        /*001a*/ 	.short	(.L_7 - .L_6)
	.align		4
.L_6:
        /*001c*/ 	.word	index@(triton_poi_fused__native_batch_norm_legit_no_training_hardtanh_14)
        /*0020*/ 	.word	0x00000000


	//----- nvinfo : EIATTR_MIN_STACK_SIZE
	.align		4
.L_7:
        /*0024*/ 	.byte	0x04, 0x12
        /*0026*/ 	.short	(.L_9 - .L_8)
	.align		4
.L_8:
        /*0028*/ 	.word	index@(triton_poi_fused__native_batch_norm_legit_no_training_hardtanh_14)
        /*002c*/ 	.word	0x00000000
.L_9:


//--------------------- .nv.info.triton_poi_fused__native_batch_norm_legit_no_training_hardtanh_14 --------------------------
	.section	.nv.info.triton_poi_fused__native_batch_norm_legit_no_training_hardtanh_14,"",@"SHT_CUDA_INFO"
	.sectionflags	@""
	.align	4


	//----- nvinfo : EIATTR_CUDA_API_VERSION
	.align		4
        /*0000*/ 	.byte	0x04, 0x37
        /*0002*/ 	.short	(.L_11 - .L_10)
.L_10:
        /*0004*/ 	.word	0x0000007c


	//----- nvinfo : EIATTR_KPARAM_INFO
	.align		4
.L_11:
        /*0008*/ 	.byte	0x04, 0x17
        /*000a*/ 	.short	(.L_13 - .L_12)
.L_12:
        /*000c*/ 	.word	0x00000000
        /*0010*/ 	.short	0x0006
        /*0012*/ 	.short	0x0030
        /*0014*/ 	.byte	0x00, 0xf0, 0x11, 0x00


	//----- nvinfo : EIATTR_KPARAM_INFO
	.align		4
.L_13:
        /*0018*/ 	.byte	0x04, 0x17
        /*001a*/ 	.short	(.L_15 - .L_14)
.L_14:
        /*001c*/ 	.word	0x00000000
        /*0020*/ 	.short	0x0005
        /*0022*/ 	.short	0x0028
        /*0024*/ 	.byte	0x00, 0xf4, 0x21, 0x00


	//----- nvinfo : EIATTR_KPARAM_INFO
	.align		4
.L_15:
        /*0028*/ 	.byte	0x04, 0x17
        /*002a*/ 	.short	(.L_17 - .L_16)
.L_16:
        /*002c*/ 	.word	0x00000000
        /*0030*/ 	.short	0x0004
        /*0032*/ 	.short	0x0020
        /*0034*/ 	.byte	0x00, 0xf4, 0x21, 0x00


	//----- nvinfo : EIATTR_KPARAM_INFO
	.align		4
.L_17:
        /*0038*/ 	.byte	0x04, 0x17
        /*003a*/ 	.short	(.L_19 - .L_18)
.L_18:
        /*003c*/ 	.word	0x00000000
        /*0040*/ 	.short	0x0003
        /*0042*/ 	.short	0x0018
        /*0044*/ 	.byte	0x00, 0xf4, 0x21, 0x00


	//----- nvinfo : EIATTR_KPARAM_INFO
	.align		4
.L_19:
        /*0048*/ 	.byte	0x04, 0x17
        /*004a*/ 	.short	(.L_21 - .L_20)
.L_20:
        /*004c*/ 	.word	0x00000000
        /*0050*/ 	.short	0x0002
        /*0052*/ 	.short	0x0010
        /*0054*/ 	.byte	0x00, 0xf4, 0x21, 0x00


	//----- nvinfo : EIATTR_KPARAM_INFO
	.align		4
.L_21:
        /*0058*/ 	.byte	0x04, 0x17
        /*005a*/ 	.short	(.L_23 - .L_22)
.L_22:
        /*005c*/ 	.word	0x00000000
        /*0060*/ 	.short	0x0001
        /*0062*/ 	.short	0x0008
        /*0064*/ 	.byte	0x00, 0xf4, 0x21, 0x00


	//----- nvinfo : EIATTR_KPARAM_INFO
	.align		4
.L_23:
        /*0068*/ 	.byte	0x04, 0x17
        /*006a*/ 	.short	(.L_25 - .L_24)
.L_24:
        /*006c*/ 	.word	0x00000000
        /*0070*/ 	.short	0x0000
        /*0072*/ 	.short	0x0000
        /*0074*/ 	.byte	0x00, 0xf4, 0x21, 0x00


	//----- nvinfo : EIATTR_SPARSE_MMA_MASK
	.align		4
.L_25:
        /*0078*/ 	.byte	0x03, 0x50
        /*007a*/ 	.short	0x0000


	//----- nvinfo : EIATTR_MAXREG_COUNT
	.align		4
        /*007c*/ 	.byte	0x03, 0x1b
        /*007e*/ 	.short	0x00ff


	//----- nvinfo : EIATTR_EXIT_INSTR_OFFSETS
	.align		4
        /*0080*/ 	.byte	0x04, 0x1c
        /*0082*/ 	.short	(.L_27 - .L_26)


	//   ....[0]....
.L_26:
        /*0084*/ 	.word	0x00000300


	//----- nvinfo : EIATTR_REQNTID
	.align		4
.L_27:
        /*0088*/ 	.byte	0x04, 0x10
        /*008a*/ 	.short	(.L_29 - .L_28)
.L_28:
        /*008c*/ 	.word	0x00000080
        /*0090*/ 	.word	0x00000001
        /*0094*/ 	.word	0x00000001


	//----- nvinfo : EIATTR_CBANK_PARAM_SIZE
	.align		4
.L_29:
        /*0098*/ 	.byte	0x03, 0x19
        /*009a*/ 	.short	0x0034


	//----- nvinfo : EIATTR_PARAM_CBANK
	.align		4
        /*009c*/ 	.byte	0x04, 0x0a
        /*009e*/ 	.short	(.L_31 - .L_30)
	.align		4
.L_30:
        /*00a0*/ 	.word	index@(.nv.constant0.triton_poi_fused__native_batch_norm_legit_no_training_hardtanh_14)
        /*00a4*/ 	.short	0x0210
        /*00a6*/ 	.short	0x0034


	//----- nvinfo : EIATTR_SW_WAR
	.align		4
.L_31:
        /*00a8*/ 	.byte	0x04, 0x36
        /*00aa*/ 	.short	(.L_33 - .L_32)
.L_32:
        /*00ac*/ 	.word	0x00000008
.L_33:


//--------------------- .nv.callgraph             --------------------------
	.section	.nv.callgraph,"",@"SHT_CUDA_CALLGRAPH"
	.align	4
	.sectionentsize	8
	.align		4
        /*0000*/ 	.word	0x00000000
	.align		4
        /*0004*/ 	.word	0xffffffff
	.align		4
        /*0008*/ 	.word	0x00000000
	.align		4
        /*000c*/ 	.word	0xfffffffe
	.align		4
        /*0010*/ 	.word	0x00000000
	.align		4
        /*0014*/ 	.word	0xfffffffd
	.align		4
        /*0018*/ 	.word	0x00000000
	.align		4
        /*001c*/ 	.word	0xfffffffc


//--------------------- .nv.constant4             --------------------------
	.section	.nv.constant4,"a",@progbits
	.align	8
	.align		8
.nv.constant4:
        /*0000*/ 	.dword	_$_str
	.align		8
        /*0008*/ 	.dword	_$_str_$_2


//--------------------- .text.triton_poi_fused__native_batch_norm_legit_no_training_hardtanh_14 --------------------------
	.section	.text.triton_poi_fused__native_batch_norm_legit_no_training_hardtanh_14,"ax",@progbits
	.align	128
        .global         triton_poi_fused__native_batch_norm_legit_no_training_hardtanh_14
        .type           triton_poi_fused__native_batch_norm_legit_no_training_hardtanh_14,@function
        .size           triton_poi_fused__native_batch_norm_legit_no_training_hardtanh_14,(.L_x_1 - triton_poi_fused__native_batch_norm_legit_no_training_hardtanh_14)
        .other          triton_poi_fused__native_batch_norm_legit_no_training_hardtanh_14,@"STO_CUDA_ENTRY STV_DEFAULT"
triton_poi_fused__native_batch_norm_legit_no_training_hardtanh_14:
.text.triton_poi_fused__native_batch_norm_legit_no_training_hardtanh_14:
[----:B------:R-:W-:Y:S01]  /*0000*/  LDC R1, c[0x0][0x28] ;  /* 0x00000a00ff017b82 */ /* 0x000fe20000000800 */
[----:B------:R-:W1:Y:S07]  /*0010*/  S2R R0, SR_TID.X ;  /* 0x0000000000007919 */ /* 0x000e6e0000002100 */
[----:B------:R-:W2:Y:S01]  /*0020*/  LDC.64 R6, c[0x0][0x220] ;  /* 0x00008800ff067b82 */ /* 0x000ea20000000a00 */
[----:B------:R-:W-:Y:S01]  /*0030*/  ULDC.64 UR4, c[0x0][0x208] ;  /* 0x0000820000047ab9 */ /* 0x000fe20000000a00 */
[----:B------:R-:W3:Y:S06]  /*0040*/  S2R R3, SR_CTAID.X ;  /* 0x0000000000037919 */ /* 0x000eec0000002500 */
[----:B------:R-:W4:Y:S08]  /*0050*/  LDC.64 R4, c[0x0][0x218] ;  /* 0x00008600ff047b82 */ /* 0x000f300000000a00 */
[----:B------:R-:W5:Y:S08]  /*0060*/  LDC.64 R8, c[0x0][0x228] ;  /* 0x00008a00ff087b82 */ /* 0x000f700000000a00 */
[----:B------:R-:W5:Y:S01]  /*0070*/  LDC.64 R10, c[0x0][0x230] ;  /* 0x00008c00ff0a7b82 */ /* 0x000f620000000a00 */
[----:B-1----:R-:W-:-:S02]  /*0080*/  LOP3.LUT R0, R0, 0x7f, RZ, 0xc0, !PT ;  /* 0x0000007f00007812 */ /* 0x002fc400078ec0ff */
[----:B---3--:R-:W-:Y:S02]  /*0090*/  SHF.R.S32.HI R2, RZ, 0x18, R3 ;  /* 0x00000018ff027819 */ /* 0x008fe40000011403 */
[----:B------:R-:W-:Y:S02]  /*00a0*/  LEA R0, R3, R0, 0x7 ;  /* 0x0000000003007211 */ /* 0x000fe400078e38ff */
[----:B------:R-:W-:-:S04]  /*00b0*/  SGXT R3, R2, 0x1 ;  /* 0x000000010203781a */ /* 0x000fc80000000200 */
[----:B------:R-:W-:-:S04]  /*00c0*/  LEA.HI R3, R3, R0, RZ, 0x8 ;  /* 0x0000000003037211 */ /* 0x000fc800078f40ff */
[----:B------:R-:W-:-:S04]  /*00d0*/  LOP3.LUT R3, R3, 0xffffff00, RZ, 0xc0, !PT ;  /* 0xffffff0003037812 */ /* 0x000fc800078ec0ff */
[----:B------:R-:W-:Y:S02]  /*00e0*/  IADD3 R13, R0, -R3, RZ ;  /* 0x80000003000d7210 */ /* 0x000fe40007ffe0ff */
[----:B------:R-:W1:Y:S03]  /*00f0*/  LDC.64 R2, c[0x0][0x210] ;  /* 0x00008400ff027b82 */ /* 0x000e660000000a00 */
[----:B--2---:R-:W-:-:S06]  /*0100*/  IMAD.WIDE R6, R13, 0x4, R6 ;  /* 0x000000040d067825 */ /* 0x004fcc00078e0206 */
[----:B------:R-:W2:Y:S01]  /*0110*/  LDG.E.EL R6, desc[UR4][R6.64] ;  /* 0x0000000406067981 */ /* 0x000ea2000c2e1900 */
[----:B----4-:R-:W-:-:S04]  /*0120*/  IMAD.WIDE R4, R13, 0x4, R4 ;  /* 0x000000040d047825 */ /* 0x010fc800078e0204 */
[C---:B-----5:R-:W-:Y:S02]  /*0130*/  IMAD.WIDE R8, R13.reuse, 0x4, R8 ;  /* 0x000000040d087825 */ /* 0x060fe400078e0208 */
[----:B------:R3:W4:Y:S02]  /*0140*/  LDG.E.EL R5, desc[UR4][R4.64] ;  /* 0x0000000404057981 */ /* 0x000724000c2e1900 */
[----:B0-----:R-:W-:Y:S02]  /*0150*/  IMAD.WIDE R10, R13, 0x4, R10 ;  /* 0x000000040d0a7825 */ /* 0x001fe400078e020a */
[----:B------:R-:W5:Y:S02]  /*0160*/  LDG.E.EL R8, desc[UR4][R8.64] ;  /* 0x0000000408087981 */ /* 0x000f64000c2e1900 */
[----:B-1----:R-:W-:Y:S02]  /*0170*/  IMAD.WIDE R2, R0, 0x4, R2 ;  /* 0x0000000400027825 */ /* 0x002fe400078e0202 */
[----:B------:R-:W5:Y:S04]  /*0180*/  LDG.E.EL R11, desc[UR4][R10.64] ;  /* 0x000000040a0b7981 */ /* 0x000f68000c2e1900 */
[----:B------:R-:W4:Y:S01]  /*0190*/  LDG.E R2, desc[UR4][R2.64] ;  /* 0x0000000402027981 */ /* 0x000f22000c1e1900 */
[----:B---3--:R-:W-:Y:S01]  /*01a0*/  HFMA2.MMA R4, -RZ, RZ, 1.625, 0 ;  /* 0x3e800000ff047435 */ /* 0x008fe200000001ff */
[----:B--2---:R-:W-:-:S04]  /*01b0*/  FADD R6, R6, 9.9999997473787516356e-06 ;  /* 0x3727c5ac06067421 */ /* 0x004fc80000000000 */
[----:B------:R-:W0:Y:S02]  /*01c0*/  MUFU.SQRT R7, R6 ;  /* 0x0000000600077308 */ /* 0x000e240000002000 */
[C---:B0-----:R-:W-:Y:S02]  /*01d0*/  FSETP.GT.AND P0, PT, R7.reuse, 8.50705917302346158658e+37, PT ;  /* 0x7e8000000700780b */ /* 0x041fe40003f04000 */
[----:B------:R-:W-:-:S11]  /*01e0*/  FSETP.GEU.AND P1, PT, R7, 1.175494350822287508e-38, PT ;  /* 0x008000000700780b */ /* 0x000fd60003f2e000 */
[----:B------:R-:W-:-:S04]  /*01f0*/  @P0 FMUL R7, R7, 0.25 ;  /* 0x3e80000007070820 */ /* 0x000fc80000400000 */
[----:B------:R-:W-:-:S06]  /*0200*/  @!P1 FMUL R7, R7, 16777216 ;  /* 0x4b80000007079820 */ /* 0x000fcc0000400000 */
[----:B------:R-:W0:Y:S01]  /*0210*/  MUFU.RCP R7, R7 ;  /* 0x0000000700077308 */ /* 0x000e220000001000 */
[----:B------:R-:W-:Y:S01]  /*0220*/  FSEL R4, R4, 1, P0 ;  /* 0x3f80000004047808 */ /* 0x000fe20000000000 */
[----:B----4-:R-:W-:-:S04]  /*0230*/  FADD R2, R2, -R5 ;  /* 0x8000000502027221 */ /* 0x010fc80000000000 */
[----:B------:R-:W-:-:S04]  /*0240*/  @!P1 FMUL R4, R4, 16777216 ;  /* 0x4b80000004049820 */ /* 0x000fc80000400000 */
[----:B0-----:R-:W-:-:S04]  /*0250*/  FMUL R3, R7, R4 ;  /* 0x0000000407037220 */ /* 0x001fc80000400000 */
[----:B------:R-:W-:-:S04]  /*0260*/  FMUL R2, R2, R3 ;  /* 0x0000000302027220 */ /* 0x000fc80000400000 */
[----:B-----5:R-:W-:Y:S02]  /*0270*/  FFMA R8, R8, R2, R11 ;  /* 0x0000000208087223 */ /* 0x020fe4000000000b */
[----:B------:R-:W0:Y:S03]  /*0280*/  LDC.64 R2, c[0x0][0x238] ;  /* 0x00008e00ff027b82 */ /* 0x000e260000000a00 */
[----:B------:R-:W-:-:S04]  /*0290*/  FSETP.GTU.AND P0, PT, R8, RZ, PT ;  /* 0x000000ff0800720b */ /* 0x000fc80003f0c000 */
[----:B------:R-:W-:-:S04]  /*02a0*/  FSEL R5, R8, RZ, P0 ;  /* 0x000000ff08057208 */ /* 0x000fc80000000000 */
[C---:B------:R-:W-:Y:S02]  /*02b0*/  FSETP.GEU.AND P1, PT, R5.reuse, 6, PT ;  /* 0x40c000000500780b */ /* 0x040fe40003f2e000 */
[----:B------:R-:W-:Y:S01]  /*02c0*/  FSETP.NAN.AND P0, PT, R5, R5, PT ;  /* 0x000000050500720b */ /* 0x000fe20003f08000 */
[----:B0-----:R-:W-:-:S10]  /*02d0*/  IMAD.WIDE R2, R0, 0x4, R2 ;  /* 0x0000000400027825 */ /* 0x001fd400078e0202 */
[----:B------:R-:W-:-:S05]  /*02e0*/  @P1 SEL R5, R5, 0x40c00000, P0 ;  /* 0x40c0000005051807 */ /* 0x000fca0000000000 */
[----:B------:R-:W-:Y:S01]  /*02f0*/  STG.E desc[UR4][R2.64], R5 ;  /* 0x0000000502007986 */ /* 0x000fe2000c101904 */
[----:B------:R-:W-:Y:S05]  /*0300*/  EXIT ;  /* 0x000000000000794d */ /* 0x000fea0003800000 */
.L_x_0:
[----:B------:R-:W-:-:S00]  /*0310*/  BRA `(.L_x_0) ;  /* 0xfffffffc00fc7947 */ /* 0x000fc0000383ffff */
[----:B------:R-:W-:-:S00]  /*0320*/  NOP ;  /* 0x0000000000007918 */ /* 0x000fc00000000000 */
        /* <DEDUP_REMOVED lines=13> */
.L_x_1:


//--------------------- .nv.global.init           --------------------------
	.section	.nv.global.init,"aw",@progbits
.nv.global.init:
	.type		_$_str,@object
	.size		_$_str,(_$_str_$_2 - _$_str)
_$_str:
        /*0000*/ 	.byte	0x5f, 0x5f, 0x43, 0x55, 0x44, 0x41, 0x5f, 0x46, 0x54, 0x5a, 0x00
	.type		_$_str_$_2,@object
	.size		_$_str_$_2,(.L_1 - _$_str_$_2)
_$_str_$_2:
        /*000b*/ 	.byte	0x5f, 0x5f, 0x43, 0x55, 0x44, 0x41, 0x5f, 0x50, 0x52, 0x45, 0x43, 0x5f, 0x53, 0x51, 0x52, 0x54
        /*001b*/ 	.byte	0x00
.L_1:


//--------------------- .nv.constant0.triton_poi_fused__native_batch_norm_legit_no_training_hardtanh_14 --------------------------
	.section	.nv.constant0.triton_poi_fused__native_batch_norm_legit_no_training_hardtanh_14,"a",@progbits
	.sectionflags	@""
	.align	4
.nv.constant0.triton_poi_fused__native_batch_norm_legit_no_training_hardtanh_14:
	.zero		580
